//
// Generated by NVIDIA NVVM Compiler
//
// Compiler Build ID: CL-36424714
// Cuda compilation tools, release 13.0, V13.0.88
// Based on NVVM 20.0.0
//

.version 9.0
.target sm_100
.address_size 64

	// .globl	_Z13kernel_matmulPfS_S_iii

.visible .entry _Z13kernel_matmulPfS_S_iii(
	.param .u64 .ptr .align 1 _Z13kernel_matmulPfS_S_iii_param_0,
	.param .u64 .ptr .align 1 _Z13kernel_matmulPfS_S_iii_param_1,
	.param .u64 .ptr .align 1 _Z13kernel_matmulPfS_S_iii_param_2,
	.param .u32 _Z13kernel_matmulPfS_S_iii_param_3,
	.param .u32 _Z13kernel_matmulPfS_S_iii_param_4,
	.param .u32 _Z13kernel_matmulPfS_S_iii_param_5
)
{
	.reg .pred 	%p<13>;
	.reg .b32 	%r<41>;
	.reg .b32 	%f<68>;
	.reg .b64 	%rd<53>;

	ld.param.u64 	%rd7, [_Z13kernel_matmulPfS_S_iii_param_0];
	ld.param.u64 	%rd8, [_Z13kernel_matmulPfS_S_iii_param_1];
	ld.param.u64 	%rd6, [_Z13kernel_matmulPfS_S_iii_param_2];
	ld.param.u32 	%r20, [_Z13kernel_matmulPfS_S_iii_param_3];
	ld.param.u32 	%r18, [_Z13kernel_matmulPfS_S_iii_param_4];
	ld.param.u32 	%r19, [_Z13kernel_matmulPfS_S_iii_param_5];
	cvta.to.global.u64 	%rd1, %rd8;
	cvta.to.global.u64 	%rd2, %rd7;
	mov.u32 	%r21, %ctaid.y;
	mov.u32 	%r22, %ntid.y;
	mov.u32 	%r23, %tid.y;
	mad.lo.s32 	%r1, %r21, %r22, %r23;
	mov.u32 	%r24, %ctaid.x;
	mov.u32 	%r25, %ntid.x;
	mov.u32 	%r26, %tid.x;
	mad.lo.s32 	%r2, %r24, %r25, %r26;
	setp.ge.s32 	%p1, %r1, %r20;
	setp.ge.s32 	%p2, %r2, %r18;
	or.pred  	%p3, %p1, %p2;
	@%p3 bra 	$L__BB0_14;
	setp.lt.s32 	%p4, %r19, 1;
	mov.f32 	%f67, 0f00000000;
	@%p4 bra 	$L__BB0_13;
	mul.lo.s32 	%r3, %r19, %r1;
	and.b32  	%r4, %r19, 7;
	setp.lt.u32 	%p5, %r19, 8;
	mov.f32 	%f67, 0f00000000;
	mov.b32 	%r39, 0;
	@%p5 bra 	$L__BB0_5;
	and.b32  	%r39, %r19, 2147483640;
	neg.s32 	%r37, %r39;
	shl.b32 	%r7, %r18, 3;
	mul.wide.u32 	%rd9, %r3, 4;
	add.s64 	%rd10, %rd9, %rd2;
	add.s64 	%rd52, %rd10, 16;
	mov.f32 	%f67, 0f00000000;
	mul.wide.s32 	%rd13, %r18, 4;
	mov.u32 	%r36, %r2;
$L__BB0_4:
	.pragma "nounroll";
	ld.global.f32 	%f17, [%rd52+-16];
	mul.wide.s32 	%rd11, %r36, 4;
	add.s64 	%rd12, %rd1, %rd11;
	ld.global.f32 	%f18, [%rd12];
	fma.rn.f32 	%f19, %f17, %f18, %f67;
	ld.global.f32 	%f20, [%rd52+-12];
	add.s64 	%rd14, %rd12, %rd13;
	ld.global.f32 	%f21, [%rd14];
	fma.rn.f32 	%f22, %f20, %f21, %f19;
	ld.global.f32 	%f23, [%rd52+-8];
	add.s64 	%rd15, %rd14, %rd13;
	ld.global.f32 	%f24, [%rd15];
	fma.rn.f32 	%f25, %f23, %f24, %f22;
	ld.global.f32 	%f26, [%rd52+-4];
	add.s64 	%rd16, %rd15, %rd13;
	ld.global.f32 	%f27, [%rd16];
	fma.rn.f32 	%f28, %f26, %f27, %f25;
	ld.global.f32 	%f29, [%rd52];
	add.s64 	%rd17, %rd16, %rd13;
	ld.global.f32 	%f30, [%rd17];
	fma.rn.f32 	%f31, %f29, %f30, %f28;
	ld.global.f32 	%f32, [%rd52+4];
	add.s64 	%rd18, %rd17, %rd13;
	ld.global.f32 	%f33, [%rd18];
	fma.rn.f32 	%f34, %f32, %f33, %f31;
	ld.global.f32 	%f35, [%rd52+8];
	add.s64 	%rd19, %rd18, %rd13;
	ld.global.f32 	%f36, [%rd19];
	fma.rn.f32 	%f37, %f35, %f36, %f34;
	ld.global.f32 	%f38, [%rd52+12];
	add.s64 	%rd20, %rd19, %rd13;
	ld.global.f32 	%f39, [%rd20];
	fma.rn.f32 	%f67, %f38, %f39, %f37;
	add.s32 	%r37, %r37, 8;
	add.s32 	%r36, %r36, %r7;
	add.s64 	%rd52, %rd52, 32;
	setp.ne.s32 	%p6, %r37, 0;
	@%p6 bra 	$L__BB0_4;
$L__BB0_5:
	setp.eq.s32 	%p7, %r4, 0;
	@%p7 bra 	$L__BB0_13;
	and.b32  	%r13, %r19, 3;
	setp.lt.u32 	%p8, %r4, 4;
	@%p8 bra 	$L__BB0_8;
	add.s32 	%r28, %r39, %r3;
	mul.wide.u32 	%rd21, %r28, 4;
	add.s64 	%rd22, %rd2, %rd21;
	ld.global.f32 	%f41, [%rd22];
	mad.lo.s32 	%r29, %r39, %r18, %r2;
	mul.wide.s32 	%rd23, %r29, 4;
	add.s64 	%rd24, %rd1, %rd23;
	ld.global.f32 	%f42, [%rd24];
	fma.rn.f32 	%f43, %f41, %f42, %f67;
	cvt.u64.u32 	%rd25, %r3;
	cvt.u64.u32 	%rd26, %r39;
	add.s64 	%rd27, %rd26, %rd25;
	shl.b64 	%rd28, %rd27, 2;
	add.s64 	%rd29, %rd2, %rd28;
	ld.global.f32 	%f44, [%rd29+4];
	mul.wide.s32 	%rd30, %r18, 4;
	add.s64 	%rd31, %rd24, %rd30;
	ld.global.f32 	%f45, [%rd31];
	fma.rn.f32 	%f46, %f44, %f45, %f43;
	ld.global.f32 	%f47, [%rd29+8];
	add.s64 	%rd32, %rd31, %rd30;
	ld.global.f32 	%f48, [%rd32];
	fma.rn.f32 	%f49, %f47, %f48, %f46;
	ld.global.f32 	%f50, [%rd29+12];
	add.s64 	%rd33, %rd32, %rd30;
	ld.global.f32 	%f51, [%rd33];
	fma.rn.f32 	%f67, %f50, %f51, %f49;
	add.s32 	%r39, %r39, 4;
$L__BB0_8:
	setp.eq.s32 	%p9, %r13, 0;
	@%p9 bra 	$L__BB0_13;
	setp.eq.s32 	%p10, %r13, 1;
	@%p10 bra 	$L__BB0_11;
	add.s32 	%r30, %r39, %r3;
	mul.wide.u32 	%rd34, %r30, 4;
	add.s64 	%rd35, %rd2, %rd34;
	ld.global.f32 	%f53, [%rd35];
	mad.lo.s32 	%r31, %r39, %r18, %r2;
	mul.wide.s32 	%rd36, %r31, 4;
	add.s64 	%rd37, %rd1, %rd36;
	ld.global.f32 	%f54, [%rd37];
	fma.rn.f32 	%f55, %f53, %f54, %f67;
	cvt.u64.u32 	%rd38, %r3;
	cvt.u64.u32 	%rd39, %r39;
	add.s64 	%rd40, %rd39, %rd38;
	shl.b64 	%rd41, %rd40, 2;
	add.s64 	%rd42, %rd2, %rd41;
	ld.global.f32 	%f56, [%rd42+4];
	mul.wide.s32 	%rd43, %r18, 4;
	add.s64 	%rd44, %rd37, %rd43;
	ld.global.f32 	%f57, [%rd44];
	fma.rn.f32 	%f67, %f56, %f57, %f55;
	add.s32 	%r39, %r39, 2;
$L__BB0_11:
	and.b32  	%r32, %r19, 1;
	setp.eq.b32 	%p11, %r32, 1;
	not.pred 	%p12, %p11;
	@%p12 bra 	$L__BB0_13;
	add.s32 	%r33, %r39, %r3;
	mul.wide.u32 	%rd45, %r33, 4;
	add.s64 	%rd46, %rd2, %rd45;
	ld.global.f32 	%f58, [%rd46];
	mad.lo.s32 	%r34, %r39, %r18, %r2;
	mul.wide.s32 	%rd47, %r34, 4;
	add.s64 	%rd48, %rd1, %rd47;
	ld.global.f32 	%f59, [%rd48];
	fma.rn.f32 	%f67, %f58, %f59, %f67;
$L__BB0_13:
	mad.lo.s32 	%r35, %r18, %r1, %r2;
	cvta.to.global.u64 	%rd49, %rd6;
	mul.wide.s32 	%rd50, %r35, 4;
	add.s64 	%rd51, %rd49, %rd50;
	st.global.f32 	[%rd51], %f67;
$L__BB0_14:
	ret;

}


// ===== COMPILED SASS (sm_100) =====

	.target	sm_100

	.elftype	@"ET_EXEC"


//--------------------- .note.nv.tkinfo           --------------------------
	.section	.note.nv.tkinfo,"",@"SHT_NOTE"
	.sectionflags	@"SHF_NOTE_NV_TKINFO"
	.tkinfo
        /*0018*/ 	.word	0x00000002
        /*0030*/ 	.string	""
        /*0030*/ 	.string	"ptxas"
        /*0030*/ 	.string	"Cuda compilation tools, release 13.0, V13.0.88"
        /*0030*/ 	.string	"Build cuda_13.0.r13.0/compiler.36424714_0"
        /*0030*/ 	.string	"-arch sm_100 -m 64 "



//--------------------- .note.nv.cuinfo           --------------------------
	.section	.note.nv.cuinfo,"",@"SHT_NOTE"
	.sectionflags	@"SHF_NOTE_NV_CUINFO"
        /*0018*/ 	.short	0x0002
        /*001a*/ 	.short	0x0064
        /*001c*/ 	.short	0x0082
	.zero		2


//--------------------- .nv.info                  --------------------------
	.section	.nv.info,"",@"SHT_CUDA_INFO"
	.align	4


	//----- nvinfo : EIATTR_REGCOUNT
	.align		4
        /*0000*/ 	.byte	0x04, 0x2f
        /*0002*/ 	.short	(.L_1 - .L_0)
	.align		4
.L_0:
        /*0004*/ 	.word	index@(_Z13kernel_matmulPfS_S_iii)
        /*0008*/ 	.word	0x00000020


	//----- nvinfo : EIATTR_FRAME_SIZE
	.align		4
.L_1:
        /*000c*/ 	.byte	0x04, 0x11
        /*000e*/ 	.short	(.L_3 - .L_2)
	.align		4
.L_2:
        /*0010*/ 	.word	index@(_Z13kernel_matmulPfS_S_iii)
        /*0014*/ 	.word	0x00000000


	//----- nvinfo : EIATTR_MIN_STACK_SIZE
	.align		4
.L_3:
        /*0018*/ 	.byte	0x04, 0x12
        /*001a*/ 	.short	(.L_5 - .L_4)
	.align		4
.L_4:
        /*001c*/ 	.word	index@(_Z13kernel_matmulPfS_S_iii)
        /*0020*/ 	.word	0x00000000
.L_5:


//--------------------- .nv.compat                --------------------------
	.section	.nv.compat,"",@"SHT_CUDA_COMPAT_INFO"
	.align	4
        /*0000*/ 	.byte	0x02, 0x09, 0x00, 0x00, 0x02, 0x02, 0x01, 0x00, 0x02, 0x05, 0x05, 0x00, 0x03, 0x07, 0x01, 0x01
        /*0010*/ 	.byte	0x02, 0x03, 0x00, 0x00, 0x02, 0x06, 0x01, 0x00, 0x04, 0x0b, 0x08, 0x00, 0x09, 0x00, 0x00, 0x00
        /*0020*/ 	.byte	0x00, 0x00, 0x00, 0x00


//--------------------- .nv.info._Z13kernel_matmulPfS_S_iii --------------------------
	.section	.nv.info._Z13kernel_matmulPfS_S_iii,"",@"SHT_CUDA_INFO"
	.sectionflags	@""
	.align	4


	//----- nvinfo : EIATTR_CUDA_API_VERSION
	.align		4
        /*0000*/ 	.byte	0x04, 0x37
        /*0002*/ 	.short	(.L_7 - .L_6)
.L_6:
        /*0004*/ 	.word	0x00000082


	//----- nvinfo : EIATTR_KPARAM_INFO
	.align		4
.L_7:
        /*0008*/ 	.byte	0x04, 0x17
        /*000a*/ 	.short	(.L_9 - .L_8)
.L_8:
        /*000c*/ 	.word	0x00000000
        /*0010*/ 	.short	0x0005
        /*0012*/ 	.short	0x0020
        /*0014*/ 	.byte	0x00, 0xf0, 0x11, 0x00


	//----- nvinfo : EIATTR_KPARAM_INFO
	.align		4
.L_9:
        /*0018*/ 	.byte	0x04, 0x17
        /*001a*/ 	.short	(.L_11 - .L_10)
.L_10:
        /*001c*/ 	.word	0x00000000
        /*0020*/ 	.short	0x0004
        /*0022*/ 	.short	0x001c
        /*0024*/ 	.byte	0x00, 0xf0, 0x11, 0x00


	//----- nvinfo : EIATTR_KPARAM_INFO
	.align		4
.L_11:
        /*0028*/ 	.byte	0x04, 0x17
        /*002a*/ 	.short	(.L_13 - .L_12)
.L_12:
        /*002c*/ 	.word	0x00000000
        /*0030*/ 	.short	0x0003
        /*0032*/ 	.short	0x0018
        /*0034*/ 	.byte	0x00, 0xf0, 0x11, 0x00


	//----- nvinfo : EIATTR_KPARAM_INFO
	.align		4
.L_13:
        /*0038*/ 	.byte	0x04, 0x17
        /*003a*/ 	.short	(.L_15 - .L_14)
.L_14:
        /*003c*/ 	.word	0x00000000
        /*0040*/ 	.short	0x0002
        /*0042*/ 	.short	0x0010
        /*0044*/ 	.byte	0x00, 0xf5, 0x21, 0x00


	//----- nvinfo : EIATTR_KPARAM_INFO
	.align		4
.L_15:
        /*0048*/ 	.byte	0x04, 0x17
        /*004a*/ 	.short	(.L_17 - .L_16)
.L_16:
        /*004c*/ 	.word	0x00000000
        /*0050*/ 	.short	0x0001
        /*0052*/ 	.short	0x0008
        /*0054*/ 	.byte	0x00, 0xf5, 0x21, 0x00


	//----- nvinfo : EIATTR_KPARAM_INFO
	.align		4
.L_17:
        /*0058*/ 	.byte	0x04, 0x17
        /*005a*/ 	.short	(.L_19 - .L_18)
.L_18:
        /*005c*/ 	.word	0x00000000
        /*0060*/ 	.short	0x0000
        /*0062*/ 	.short	0x0000
        /*0064*/ 	.byte	0x00, 0xf5, 0x21, 0x00


	//----- nvinfo : EIATTR_SPARSE_MMA_MASK
	.align		4
.L_19:
        /*0068*/ 	.byte	0x03, 0x50
        /*006a*/ 	.short	0x0000


	//----- nvinfo : EIATTR_MAXREG_COUNT
	.align		4
        /*006c*/ 	.byte	0x03, 0x1b
        /*006e*/ 	.short	0x00ff


	//----- nvinfo : EIATTR_MERCURY_ISA_VERSION
	.align		4
        /*0070*/ 	.byte	0x03, 0x5f
        /*0072*/ 	.short	0x0101


	//----- nvinfo : EIATTR_VRC_CTA_INIT_COUNT
	.align		4
        /*0074*/ 	.byte	0x02, 0x4a
	.zero		1
	.zero		1


	//----- nvinfo : EIATTR_EXIT_INSTR_OFFSETS
	.align		4
        /*0078*/ 	.byte	0x04, 0x1c
        /*007a*/ 	.short	(.L_21 - .L_20)


	//   ....[0]....
.L_20:
        /*007c*/ 	.word	0x000000c0


	//   ....[1]....
        /*0080*/ 	.word	0x000008e0


	//----- nvinfo : EIATTR_CBANK_PARAM_SIZE
	.align		4
.L_21:
        /*0084*/ 	.byte	0x03, 0x19
        /*0086*/ 	.short	0x0024


	//----- nvinfo : EIATTR_PARAM_CBANK
	.align		4
        /*0088*/ 	.byte	0x04, 0x0a
        /*008a*/ 	.short	(.L_23 - .L_22)
	.align		4
.L_22:
        /*008c*/ 	.word	index@(.nv.constant0._Z13kernel_matmulPfS_S_iii)
        /*0090*/ 	.short	0x0380
        /*0092*/ 	.short	0x0024


	//----- nvinfo : EIATTR_SW_WAR
	.align		4
.L_23:
        /*0094*/ 	.byte	0x04, 0x36
        /*0096*/ 	.short	(.L_25 - .L_24)
.L_24:
        /*0098*/ 	.word	0x00000008
.L_25:


//--------------------- .nv.callgraph             --------------------------
	.section	.nv.callgraph,"",@"SHT_CUDA_CALLGRAPH"
	.align	4
	.sectionentsize	8
	.align		4
        /*0000*/ 	.word	0x00000000
	.align		4
        /*0004*/ 	.word	0xffffffff
	.align		4
        /*0008*/ 	.word	0x00000000
	.align		4
        /*000c*/ 	.word	0xfffffffe
	.align		4
        /*0010*/ 	.word	0x00000000
	.align		4
        /*0014*/ 	.word	0xfffffffd
	.align		4
        /*0018*/ 	.word	0x00000000
	.align		4
        /*001c*/ 	.word	0xfffffffc


//--------------------- .text._Z13kernel_matmulPfS_S_iii --------------------------
	.section	.text._Z13kernel_matmulPfS_S_iii,"ax",@progbits
	.align	128
        .global         _Z13kernel_matmulPfS_S_iii
        .type           _Z13kernel_matmulPfS_S_iii,@function
        .size           _Z13kernel_matmulPfS_S_iii,(.L_x_5 - _Z13kernel_matmulPfS_S_iii)
        .other          _Z13kernel_matmulPfS_S_iii,@"STO_CUDA_ENTRY STV_DEFAULT"
_Z13kernel_matmulPfS_S_iii:
.text._Z13kernel_matmulPfS_S_iii:
[----:B------:R-:W-:Y:S01]  /*0000*/  LDC R1, c[0x0][0x37c] ;  /* 0x0000df00ff017b82 */ /* 0x000fe20000000800 */
[----:B------:R-:W0:Y:S07]  /*0010*/  S2R R5, SR_TID.X ;  /* 0x0000000000057919 */ /* 0x000e2e0000002100 */
[----:B------:R-:W1:Y:S01]  /*0020*/  LDC R19, c[0x0][0x364] ;  /* 0x0000d900ff137b82 */ /* 0x000e620000000800 */
[----:B------:R-:W1:Y:S07]  /*0030*/  S2R R4, SR_TID.Y ;  /* 0x0000000000047919 */ /* 0x000e6e0000002200 */
[----:B------:R-:W0:Y:S08]  /*0040*/  S2UR UR5, SR_CTAID.X ;  /* 0x00000000000579c3 */ /* 0x000e300000002500 */
[----:B------:R-:W0:Y:S08]  /*0050*/  LDC R0, c[0x0][0x360] ;  /* 0x0000d800ff007b82 */ /* 0x000e300000000800 */
[----:B------:R-:W1:Y:S08]  /*0060*/  S2UR UR4, SR_CTAID.Y ;  /* 0x00000000000479c3 */ /* 0x000e700000002600 */
[----:B------:R-:W2:Y:S01]  /*0070*/  LDC.64 R2, c[0x0][0x398] ;  /* 0x0000e600ff027b82 */ /* 0x000ea20000000a00 */
[----:B0-----:R-:W-:-:S02]  /*0080*/  IMAD R0, R0, UR5, R5 ;  /* 0x0000000500007c24 */ /* 0x001fc4000f8e0205 */
[----:B-1----:R-:W-:-:S03]  /*0090*/  IMAD R19, R19, UR4, R4 ;  /* 0x0000000413137c24 */ /* 0x002fc6000f8e0204 */
[----:B--2---:R-:W-:-:S04]  /*00a0*/  ISETP.GE.AND P0, PT, R0, R3, PT ;  /* 0x000000030000720c */ /* 0x004fc80003f06270 */
[----:B------:R-:W-:-:S13]  /*00b0*/  ISETP.GE.OR P0, PT, R19, R2, P0 ;  /* 0x000000021300720c */ /* 0x000fda0000706670 */
[----:B------:R-:W-:Y:S05]  /*00c0*/  @P0 EXIT ;  /* 0x000000000000094d */ /* 0x000fea0003800000 */
[----:B------:R-:W0:Y:S01]  /*00d0*/  LDC R2, c[0x0][0x3a0] ;  /* 0x0000e800ff027b82 */ /* 0x000e220000000800 */
[----:B------:R-:W1:Y:S01]  /*00e0*/  LDCU.64 UR4, c[0x0][0x358] ;  /* 0x00006b00ff0477ac */ /* 0x000e620008000a00 */
[----:B------:R-:W-:Y:S01]  /*00f0*/  HFMA2 R24, -RZ, RZ, 0, 0 ;  /* 0x00000000ff187431 */ /* 0x000fe200000001ff */
[----:B0-----:R-:W-:-:S13]  /*0100*/  ISETP.GE.AND P0, PT, R2, 0x1, PT ;  /* 0x000000010200780c */ /* 0x001fda0003f06270 */
[----:B-1----:R-:W-:Y:S05]  /*0110*/  @!P0 BRA `(.L_x_0) ;  /* 0x0000000400e08947 */ /* 0x002fea0003800000 */
[C---:B------:R-:W-:Y:S01]  /*0120*/  ISETP.GE.U32.AND P1, PT, R2.reuse, 0x8, PT ;  /* 0x000000080200780c */ /* 0x040fe20003f26070 */
[----:B------:R-:W-:Y:S01]  /*0130*/  IMAD R20, R19, R2, RZ ;  /* 0x0000000213147224 */ /* 0x000fe200078e02ff */
[----:B------:R-:W-:Y:S02]  /*0140*/  LOP3.LUT R27, R2, 0x7, RZ, 0xc0, !PT ;  /* 0x00000007021b7812 */ /* 0x000fe400078ec0ff */
[----:B------:R-:W-:Y:S02]  /*0150*/  MOV R24, RZ ;  /* 0x000000ff00187202 */ /* 0x000fe40000000f00 */
[----:B------:R-:W-:Y:S02]  /*0160*/  ISETP.NE.AND P0, PT, R27, RZ, PT ;  /* 0x000000ff1b00720c */ /* 0x000fe40003f05270 */
[----:B------:R-:W-:-:S05]  /*0170*/  MOV R21, RZ ;  /* 0x000000ff00157202 */ /* 0x000fca0000000f00 */
[----:B------:R-:W-:Y:S06]  /*0180*/  @!P1 BRA `(.L_x_1) ;  /* 0x0000000000c49947 */ /* 0x000fec0003800000 */
[----:B------:R-:W0:Y:S01]  /*0190*/  LDC.64 R4, c[0x0][0x380] ;  /* 0x0000e000ff047b82 */ /* 0x000e220000000a00 */
[----:B------:R-:W-:Y:S02]  /*01a0*/  LOP3.LUT R21, R2, 0x7ffffff8, RZ, 0xc0, !PT ;  /* 0x7ffffff802157812 */ /* 0x000fe400078ec0ff */
[----:B------:R-:W-:Y:S02]  /*01b0*/  MOV R24, RZ ;  /* 0x000000ff00187202 */ /* 0x000fe40000000f00 */
[----:B------:R-:W-:Y:S02]  /*01c0*/  MOV R18, R0 ;  /* 0x0000000000127202 */ /* 0x000fe40000000f00 */
[----:B------:R-:W-:Y:S01]  /*01d0*/  IADD3 R22, PT, PT, -R21, RZ, RZ ;  /* 0x000000ff15167210 */ /* 0x000fe20007ffe1ff */
[----:B0-----:R-:W-:-:S03]  /*01e0*/  IMAD.WIDE.U32 R4, R20, 0x4, R4 ;  /* 0x0000000414047825 */ /* 0x001fc600078e0004 */
[----:B------:R-:W-:-:S04]  /*01f0*/  IADD3 R6, P1, PT, R4, 0x10, RZ ;  /* 0x0000001004067810 */ /* 0x000fc80007f3e0ff */
[----:B------:R-:W-:-:S09]  /*0200*/  IADD3.X R7, PT, PT, RZ, R5, RZ, P1, !PT ;  /* 0x00000005ff077210 */ /* 0x000fd20000ffe4ff */
.L_x_2:
[----:B------:R-:W0:Y:S01]  /*0210*/  LDC.64 R16, c[0x0][0x388] ;  /* 0x0000e200ff107b82 */ /* 0x000e220000000a00 */
[----:B------:R-:W-:Y:S02]  /*0220*/  MOV R4, R6 ;  /* 0x0000000600047202 */ /* 0x000fe40000000f00 */
[----:B------:R-:W-:-:S05]  /*0230*/  MOV R5, R7 ;  /* 0x0000000700057202 */ /* 0x000fca0000000f00 */
[----:B------:R-:W2:Y:S04]  /*0240*/  LDG.E R25, desc[UR4][R4.64+-0x10] ;  /* 0xfffff00404197981 */ /* 0x000ea8000c1e1900 */
[----:B------:R-:W3:Y:S04]  /*0250*/  LDG.E R23, desc[UR4][R4.64+-0xc] ;  /* 0xfffff40404177981 */ /* 0x000ee8000c1e1900 */
[----:B------:R-:W4:Y:S04]  /*0260*/  LDG.E R29, desc[UR4][R4.64+-0x8] ;  /* 0xfffff804041d7981 */ /* 0x000f28000c1e1900 */
[----:B------:R-:W5:Y:S01]  /*0270*/  LDG.E R28, desc[UR4][R4.64+-0x4] ;  /* 0xfffffc04041c7981 */ /* 0x000f62000c1e1900 */
[----:B0-----:R-:W-:-:S05]  /*0280*/  IMAD.WIDE R16, R18, 0x4, R16 ;  /* 0x0000000412107825 */ /* 0x001fca00078e0210 */
[----:B------:R0:W2:Y:S01]  /*0290*/  LDG.E R26, desc[UR4][R16.64] ;  /* 0x00000004101a7981 */ /* 0x0000a2000c1e1900 */
[----:B------:R-:W-:-:S04]  /*02a0*/  IMAD.WIDE R14, R3, 0x4, R16 ;  /* 0x00000004030e7825 */ /* 0x000fc800078e0210 */
[C---:B------:R-:W-:Y:S02]  /*02b0*/  IMAD.WIDE R6, R3.reuse, 0x4, R14 ;  /* 0x0000000403067825 */ /* 0x040fe400078e020e */
[----:B------:R-:W3:Y:S02]  /*02c0*/  LDG.E R14, desc[UR4][R14.64] ;  /* 0x000000040e0e7981 */ /* 0x000ee4000c1e1900 */
[C---:B------:R-:W-:Y:S02]  /*02d0*/  IMAD.WIDE R10, R3.reuse, 0x4, R6 ;  /* 0x00000004030a7825 */ /* 0x040fe400078e0206 */
[----:B------:R-:W4:Y:S02]  /*02e0*/  LDG.E R6, desc[UR4][R6.64] ;  /* 0x0000000406067981 */ /* 0x000f24000c1e1900 */
[C---:B------:R-:W-:Y:S02]  /*02f0*/  IMAD.WIDE R8, R3.reuse, 0x4, R10 ;  /* 0x0000000403087825 */ /* 0x040fe400078e020a */
[----:B------:R-:W5:Y:S02]  /*0300*/  LDG.E R10, desc[UR4][R10.64] ;  /* 0x000000040a0a7981 */ /* 0x000f64000c1e1900 */
[----:B------:R-:W-:-:S02]  /*0310*/  IMAD.WIDE R12, R3, 0x4, R8 ;  /* 0x00000004030c7825 */ /* 0x000fc400078e0208 */
[----:B------:R-:W5:Y:S04]  /*0320*/  LDG.E R7, desc[UR4][R4.64] ;  /* 0x0000000404077981 */ /* 0x000f68000c1e1900 */
[----:B------:R-:W5:Y:S01]  /*0330*/  LDG.E R8, desc[UR4][R8.64] ;  /* 0x0000000408087981 */ /* 0x000f62000c1e1900 */
[----:B0-----:R-:W-:-:S03]  /*0340*/  IMAD.WIDE R16, R3, 0x4, R12 ;  /* 0x0000000403107825 */ /* 0x001fc600078e020c */
[----:B------:R-:W5:Y:S04]  /*0350*/  LDG.E R12, desc[UR4][R12.64] ;  /* 0x000000040c0c7981 */ /* 0x000f68000c1e1900 */
[----:B------:R-:W5:Y:S04]  /*0360*/  LDG.E R15, desc[UR4][R16.64] ;  /* 0x00000004100f7981 */ /* 0x000f68000c1e1900 */
[----:B------:R-:W5:Y:S04]  /*0370*/  LDG.E R9, desc[UR4][R4.64+0x4] ;  /* 0x0000040404097981 */ /* 0x000f68000c1e1900 */
[----:B------:R-:W5:Y:S01]  /*0380*/  LDG.E R11, desc[UR4][R4.64+0xc] ;  /* 0x00000c04040b7981 */ /* 0x000f62000c1e1900 */
[----:B--2---:R-:W-:Y:S01]  /*0390*/  FFMA R26, R25, R26, R24 ;  /* 0x0000001a191a7223 */ /* 0x004fe20000000018 */
[----:B------:R-:W-:-:S02]  /*03a0*/  IMAD.WIDE R24, R3, 0x4, R16 ;  /* 0x0000000403187825 */ /* 0x000fc400078e0210 */
[----:B------:R-:W2:Y:S04]  /*03b0*/  LDG.E R16, desc[UR4][R4.64+0x8] ;  /* 0x0000080404107981 */ /* 0x000ea8000c1e1900 */
[----:B------:R-:W2:Y:S01]  /*03c0*/  LDG.E R24, desc[UR4][R24.64] ;  /* 0x0000000418187981 */ /* 0x000ea2000c1e1900 */
[----:B---3--:R-:W-:Y:S01]  /*03d0*/  FFMA R14, R23, R14, R26 ;  /* 0x0000000e170e7223 */ /* 0x008fe2000000001a */
[----:B------:R-:W-:-:S03]  /*03e0*/  IADD3 R22, PT, PT, R22, 0x8, RZ ;  /* 0x0000000816167810 */ /* 0x000fc60007ffe0ff */
[----:B----4-:R-:W-:Y:S01]  /*03f0*/  FFMA R29, R29, R6, R14 ;  /* 0x000000061d1d7223 */ /* 0x010fe2000000000e */
[----:B------:R-:W-:-:S03]  /*0400*/  ISETP.NE.AND P1, PT, R22, RZ, PT ;  /* 0x000000ff1600720c */ /* 0x000fc60003f25270 */
[----:B-----5:R-:W-:Y:S01]  /*0410*/  FFMA R10, R28, R10, R29 ;  /* 0x0000000a1c0a7223 */ /* 0x020fe2000000001d */
[----:B------:R-:W-:-:S03]  /*0420*/  IADD3 R6, P2, PT, R4, 0x20, RZ ;  /* 0x0000002004067810 */ /* 0x000fc60007f5e0ff */
[----:B------:R-:W-:Y:S01]  /*0430*/  FFMA R8, R7, R8, R10 ;  /* 0x0000000807087223 */ /* 0x000fe2000000000a */
[----:B------:R-:W-:Y:S02]  /*0440*/  IADD3.X R7, PT, PT, RZ, R5, RZ, P2, !PT ;  /* 0x00000005ff077210 */ /* 0x000fe400017fe4ff */
[----:B------:R-:W-:Y:S01]  /*0450*/  LEA R18, R3, R18, 0x3 ;  /* 0x0000001203127211 */ /* 0x000fe200078e18ff */
[----:B------:R-:W-:-:S04]  /*0460*/  FFMA R9, R9, R12, R8 ;  /* 0x0000000c09097223 */ /* 0x000fc80000000008 */
[----:B--2---:R-:W-:-:S04]  /*0470*/  FFMA R16, R16, R15, R9 ;  /* 0x0000000f10107223 */ /* 0x004fc80000000009 */
[----:B------:R-:W-:Y:S01]  /*0480*/  FFMA R24, R11, R24, R16 ;  /* 0x000000180b187223 */ /* 0x000fe20000000010 */
[----:B------:R-:W-:Y:S06]  /*0490*/  @P1 BRA `(.L_x_2) ;  /* 0xfffffffc005c1947 */ /* 0x000fec000383ffff */
.L_x_1:
[----:B------:R-:W-:Y:S05]  /*04a0*/  @!P0 BRA `(.L_x_0) ;  /* 0x0000000000fc8947 */ /* 0x000fea0003800000 */
[----:B------:R-:W-:Y:S02]  /*04b0*/  ISETP.GE.U32.AND P1, PT, R27, 0x4, PT ;  /* 0x000000041b00780c */ /* 0x000fe40003f26070 */
[----:B------:R-:W-:-:S04]  /*04c0*/  LOP3.LUT R16, R2, 0x3, RZ, 0xc0, !PT ;  /* 0x0000000302107812 */ /* 0x000fc800078ec0ff */
[----:B------:R-:W-:-:S07]  /*04d0*/  ISETP.NE.AND P0, PT, R16, RZ, PT ;  /* 0x000000ff1000720c */ /* 0x000fce0003f05270 */
[----:B------:R-:W-:Y:S06]  /*04e0*/  @!P1 BRA `(.L_x_3) ;  /* 0x00000000006c9947 */ /* 0x000fec0003800000 */
[----:B------:R-:W0:Y:S01]  /*04f0*/  LDC.64 R6, c[0x0][0x388] ;  /* 0x0000e200ff067b82 */ /* 0x000e220000000a00 */
[----:B------:R-:W1:Y:S01]  /*0500*/  LDCU.64 UR6, c[0x0][0x380] ;  /* 0x00007000ff0677ac */ /* 0x000e620008000a00 */
[----:B------:R-:W-:Y:S01]  /*0510*/  IMAD R9, R21, R3, R0 ;  /* 0x0000000315097224 */ /* 0x000fe200078e0200 */
[CC--:B------:R-:W-:Y:S02]  /*0520*/  IADD3 R5, PT, PT, R20.reuse, R21.reuse, RZ ;  /* 0x0000001514057210 */ /* 0x0c0fe40007ffe0ff */
[----:B------:R-:W-:-:S03]  /*0530*/  IADD3 R10, P1, PT, R20, R21, RZ ;  /* 0x00000015140a7210 */ /* 0x000fc60007f3e0ff */
[----:B------:R-:W2:Y:S01]  /*0540*/  LDC.64 R14, c[0x0][0x380] ;  /* 0x0000e000ff0e7b82 */ /* 0x000ea20000000a00 */
[----:B0-----:R-:W-:-:S04]  /*0550*/  IMAD.WIDE R6, R9, 0x4, R6 ;  /* 0x0000000409067825 */ /* 0x001fc800078e0206 */
[----:B------:R-:W-:Y:S02]  /*0560*/  IMAD.WIDE R8, R3, 0x4, R6 ;  /* 0x0000000403087825 */ /* 0x000fe400078e0206 */
[----:B------:R-:W3:Y:S02]  /*0570*/  LDG.E R6, desc[UR4][R6.64] ;  /* 0x0000000406067981 */ /* 0x000ee4000c1e1900 */
[----:B--2---:R-:W-:Y:S01]  /*0580*/  IMAD.WIDE.U32 R14, R5, 0x4, R14 ;  /* 0x00000004050e7825 */ /* 0x004fe200078e000e */
[----:B------:R-:W-:Y:S02]  /*0590*/  IADD3.X R5, PT, PT, RZ, RZ, RZ, P1, !PT ;  /* 0x000000ffff057210 */ /* 0x000fe40000ffe4ff */
[----:B-1----:R-:W-:-:S03]  /*05a0*/  LEA R4, P1, R10, UR6, 0x2 ;  /* 0x000000060a047c11 */ /* 0x002fc6000f8210ff */
[----:B------:R-:W3:Y:S01]  /*05b0*/  LDG.E R15, desc[UR4][R14.64] ;  /* 0x000000040e0f7981 */ /* 0x000ee2000c1e1900 */
[----:B------:R-:W-:Y:S01]  /*05c0*/  LEA.HI.X R5, R10, UR7, R5, 0x2, P1 ;  /* 0x000000070a057c11 */ /* 0x000fe200088f1405 */
[C---:B------:R-:W-:Y:S02]  /*05d0*/  IMAD.WIDE R10, R3.reuse, 0x4, R8 ;  /* 0x00000004030a7825 */ /* 0x040fe400078e0208 */
[----:B------:R-:W2:Y:S04]  /*05e0*/  LDG.E R8, desc[UR4][R8.64] ;  /* 0x0000000408087981 */ /* 0x000ea8000c1e1900 */
[----:B------:R-:W2:Y:S01]  /*05f0*/  LDG.E R17, desc[UR4][R4.64+0x4] ;  /* 0x0000040404117981 */ /* 0x000ea2000c1e1900 */
[----:B------:R-:W-:-:S03]  /*0600*/  IMAD.WIDE R12, R3, 0x4, R10 ;  /* 0x00000004030c7825 */ /* 0x000fc600078e020a */
[----:B------:R-:W4:Y:S04]  /*0610*/  LDG.E R22, desc[UR4][R10.64] ;  /* 0x000000040a167981 */ /* 0x000f28000c1e1900 */
[----:B------:R-:W4:Y:S04]  /*0620*/  LDG.E R18, desc[UR4][R4.64+0x8] ;  /* 0x0000080404127981 */ /* 0x000f28000c1e1900 */
[----:B------:R-:W5:Y:S04]  /*0630*/  LDG.E R26, desc[UR4][R4.64+0xc] ;  /* 0x00000c04041a7981 */ /* 0x000f68000c1e1900 */
[----:B------:R-:W5:Y:S01]  /*0640*/  LDG.E R12, desc[UR4][R12.64] ;  /* 0x000000040c0c7981 */ /* 0x000f62000c1e1900 */
[----:B------:R-:W-:Y:S01]  /*0650*/  IADD3 R21, PT, PT, R21, 0x4, RZ ;  /* 0x0000000415157810 */ /* 0x000fe20007ffe0ff */
[----:B---3--:R-:W-:-:S04]  /*0660*/  FFMA R24, R15, R6, R24 ;  /* 0x000000060f187223 */ /* 0x008fc80000000018 */
[----:B--2---:R-:W-:-:S04]  /*0670*/  FFMA R17, R17, R8, R24 ;  /* 0x0000000811117223 */ /* 0x004fc80000000018 */
[----:B----4-:R-:W-:-:S04]  /*0680*/  FFMA R17, R18, R22, R17 ;  /* 0x0000001612117223 */ /* 0x010fc80000000011 */
[----:B-----5:R-:W-:-:S07]  /*0690*/  FFMA R24, R26, R12, R17 ;  /* 0x0000000c1a187223 */ /* 0x020fce0000000011 */
.L_x_3:
[----:B------:R-:W-:Y:S05]  /*06a0*/  @!P0 BRA `(.L_x_0) ;  /* 0x00000000007c8947 */ /* 0x000fea0003800000 */
[----:B------:R-:W-:Y:S01]  /*06b0*/  ISETP.NE.AND P1, PT, R16, 0x1, PT ;  /* 0x000000011000780c */ /* 0x000fe20003f25270 */
[----:B------:R-:W0:Y:S01]  /*06c0*/  LDC.64 R12, c[0x0][0x380] ;  /* 0x0000e000ff0c7b82 */ /* 0x000e220000000a00 */
[----:B------:R-:W-:-:S04]  /*06d0*/  LOP3.LUT R2, R2, 0x1, RZ, 0xc0, !PT ;  /* 0x0000000102027812 */ /* 0x000fc800078ec0ff */
[----:B------:R-:W-:-:S03]  /*06e0*/  ISETP.NE.U32.AND P0, PT, R2, 0x1, PT ;  /* 0x000000010200780c */ /* 0x000fc60003f05070 */
[----:B------:R-:W1:Y:S04]  /*06f0*/  LDC.64 R10, c[0x0][0x388] ;  /* 0x0000e200ff0a7b82 */ /* 0x000e680000000a00 */
[CC--:B------:R-:W-:Y:S02]  /*0700*/  @P1 IADD3 R15, PT, PT, R20.reuse, R21.reuse, RZ ;  /* 0x00000015140f1210 */ /* 0x0c0fe40007ffe0ff */
[----:B------:R-:W-:Y:S02]  /*0710*/  @P1 IADD3 R2, P2, PT, R20, R21, RZ ;  /* 0x0000001514021210 */ /* 0x000fe40007f5e0ff */
[----:B------:R-:W2:Y:S02]  /*0720*/  @P1 LDC.64 R4, c[0x0][0x380] ;  /* 0x0000e000ff041b82 */ /* 0x000ea40000000a00 */
[----:B------:R-:W-:-:S06]  /*0730*/  @P1 IADD3.X R14, PT, PT, RZ, RZ, RZ, P2, !PT ;  /* 0x000000ffff0e1210 */ /* 0x000fcc00017fe4ff */
[----:B------:R-:W3:Y:S01]  /*0740*/  LDC.64 R6, c[0x0][0x380] ;  /* 0x0000e000ff067b82 */ /* 0x000ee20000000a00 */
[----:B0-----:R-:W-:-:S04]  /*0750*/  @P1 IMAD.WIDE.U32 R12, R15, 0x4, R12 ;  /* 0x000000040f0c1825 */ /* 0x001fc800078e000c */
[C---:B------:R-:W-:Y:S01]  /*0760*/  @P1 IMAD R15, R21.reuse, R3, R0 ;  /* 0x00000003150f1224 */ /* 0x040fe200078e0200 */
[----:B------:R-:W-:Y:S01]  /*0770*/  @P1 IADD3 R21, PT, PT, R21, 0x2, RZ ;  /* 0x0000000215151810 */ /* 0x000fe20007ffe0ff */
[----:B------:R-:W4:Y:S01]  /*0780*/  @P1 LDG.E R13, desc[UR4][R12.64] ;  /* 0x000000040c0d1981 */ /* 0x000f22000c1e1900 */
[----:B------:R-:W0:Y:S01]  /*0790*/  LDC.64 R8, c[0x0][0x388] ;  /* 0x0000e200ff087b82 */ /* 0x000e220000000a00 */
[----:B-1----:R-:W-:Y:S01]  /*07a0*/  @P1 IMAD.WIDE R10, R15, 0x4, R10 ;  /* 0x000000040f0a1825 */ /* 0x002fe200078e020a */
[----:B------:R-:W-:Y:S02]  /*07b0*/  @!P0 IADD3 R17, PT, PT, R20, R21, RZ ;  /* 0x0000001514118210 */ /* 0x000fe40007ffe0ff */
[----:B--2---:R-:W-:Y:S01]  /*07c0*/  @P1 LEA R4, P2, R2, R4, 0x2 ;  /* 0x0000000402041211 */ /* 0x004fe200078410ff */
[----:B------:R-:W-:-:S03]  /*07d0*/  @!P0 IMAD R21, R21, R3, R0 ;  /* 0x0000000315158224 */ /* 0x000fc600078e0200 */
[----:B------:R-:W-:Y:S01]  /*07e0*/  @P1 LEA.HI.X R5, R2, R5, R14, 0x2, P2 ;  /* 0x0000000502051211 */ /* 0x000fe200010f140e */
[----:B------:R-:W-:Y:S01]  /*07f0*/  @P1 IMAD.WIDE R14, R3, 0x4, R10 ;  /* 0x00000004030e1825 */ /* 0x000fe200078e020a */
[----:B------:R-:W4:Y:S03]  /*0800*/  @P1 LDG.E R2, desc[UR4][R10.64] ;  /* 0x000000040a021981 */ /* 0x000f26000c1e1900 */
[----:B---3--:R-:W-:Y:S01]  /*0810*/  @!P0 IMAD.WIDE.U32 R6, R17, 0x4, R6 ;  /* 0x0000000411068825 */ /* 0x008fe200078e0006 */
[----:B------:R-:W2:Y:S04]  /*0820*/  @P1 LDG.E R5, desc[UR4][R4.64+0x4] ;  /* 0x0000040404051981 */ /* 0x000ea8000c1e1900 */
[----:B------:R-:W2:Y:S01]  /*0830*/  @P1 LDG.E R14, desc[UR4][R14.64] ;  /* 0x000000040e0e1981 */ /* 0x000ea2000c1e1900 */
[----:B0-----:R-:W-:-:S03]  /*0840*/  @!P0 IMAD.WIDE R8, R21, 0x4, R8 ;  /* 0x0000000415088825 */ /* 0x001fc600078e0208 */
[----:B------:R-:W3:Y:S04]  /*0850*/  @!P0 LDG.E R7, desc[UR4][R6.64] ;  /* 0x0000000406078981 */ /* 0x000ee8000c1e1900 */
[----:B------:R-:W3:Y:S01]  /*0860*/  @!P0 LDG.E R8, desc[UR4][R8.64] ;  /* 0x0000000408088981 */ /* 0x000ee2000c1e1900 */
[----:B----4-:R-:W-:-:S04]  /*0870*/  @P1 FFMA R2, R13, R2, R24 ;  /* 0x000000020d021223 */ /* 0x010fc80000000018 */
[----:B--2---:R-:W-:-:S04]  /*0880*/  @P1 FFMA R24, R5, R14, R2 ;  /* 0x0000000e05181223 */ /* 0x004fc80000000002 */
[----:B---3--:R-:W-:-:S07]  /*0890*/  @!P0 FFMA R24, R7, R8, R24 ;  /* 0x0000000807188223 */ /* 0x008fce0000000018 */
.L_x_0:
[----:B------:R-:W0:Y:S01]  /*08a0*/  LDC.64 R4, c[0x0][0x390] ;  /* 0x0000e400ff047b82 */ /* 0x000e220000000a00 */
[----:B------:R-:W-:-:S04]  /*08b0*/  IMAD R3, R19, R3, R0 ;  /* 0x0000000313037224 */ /* 0x000fc800078e0200 */
[----:B0-----:R-:W-:-:S05]  /*08c0*/  IMAD.WIDE R2, R3, 0x4, R4 ;  /* 0x0000000403027825 */ /* 0x001fca00078e0204 */
[----:B------:R-:W-:Y:S01]  /*08d0*/  STG.E desc[UR4][R2.64], R24 ;  /* 0x0000001802007986 */ /* 0x000fe2000c101904 */
[----:B------:R-:W-:Y:S05]  /*08e0*/  EXIT ;  /* 0x000000000000794d */ /* 0x000fea0003800000 */
.L_x_4:
[----:B------:R-:W-:-:S00]  /*08f0*/  BRA `(.L_x_4) ;  /* 0xfffffffc00fc7947 */ /* 0x000fc0000383ffff */
[----:B------:R-:W-:-:S00]  /*0900*/  NOP ;  /* 0x0000000000007918 */ /* 0x000fc00000000000 */
[----:B------:R-:W-:-:S00]  /*0910*/  NOP ;  /* 0x0000000000007918 */ /* 0x000fc00000000000 */
[----:B------:R-:W-:-:S00]  /*0920*/  NOP ;  /* 0x0000000000007918 */ /* 0x000fc00000000000 */
[----:B------:R-:W-:-:S00]  /*0930*/  NOP ;  /* 0x0000000000007918 */ /* 0x000fc00000000000 */
[----:B------:R-:W-:-:S00]  /*0940*/  NOP ;  /* 0x0000000000007918 */ /* 0x000fc00000000000 */
[----:B------:R-:W-:-:S00]  /*0950*/  NOP ;  /* 0x0000000000007918 */ /* 0x000fc00000000000 */
[----:B------:R-:W-:-:S00]  /*0960*/  NOP ;  /* 0x0000000000007918 */ /* 0x000fc00000000000 */
[----:B------:R-:W-:-:S00]  /*0970*/  NOP ;  /* 0x0000000000007918 */ /* 0x000fc00000000000 */
.L_x_5:


//--------------------- .nv.shared.reserved.0     --------------------------
	.section	.nv.shared.reserved.0,"aw",@nobits
	.weak		__nv_reservedSMEM_offset_0_alias
	.size		__nv_reservedSMEM_offset_0_alias, 0, 64
	.other		__nv_reservedSMEM_offset_0_alias,@"STO_CUDA_RESERVED_SHARED STV_DEFAULT"
__nv_reservedSMEM_offset_0_alias:
	.zero		0
	.zero		64


//--------------------- .nv.constant0._Z13kernel_matmulPfS_S_iii --------------------------
	.section	.nv.constant0._Z13kernel_matmulPfS_S_iii,"a",@progbits
	.sectionflags	@""
	.align	4
.nv.constant0._Z13kernel_matmulPfS_S_iii:
	.zero		932


//--------------------- SYMBOLS --------------------------

	.type		.nv.reservedSmem.offset0,@object
	.size		.nv.reservedSmem.offset0,0x4
